//
// Generated by NVIDIA NVVM Compiler
//
// Compiler Build ID: CL-36424714
// Cuda compilation tools, release 13.0, V13.0.88
// Based on NVVM 20.0.0
//

.version 9.0
.target sm_100
.address_size 64

	// .globl	_Z6kernelPii

.visible .entry _Z6kernelPii(
	.param .u64 .ptr .align 1 _Z6kernelPii_param_0,
	.param .u32 _Z6kernelPii_param_1
)
{
	.reg .pred 	%p<7>;
	.reg .b32 	%r<41>;
	.reg .b64 	%rd<11>;

	ld.param.u64 	%rd2, [_Z6kernelPii_param_0];
	ld.param.u32 	%r12, [_Z6kernelPii_param_1];
	cvta.to.global.u64 	%rd1, %rd2;
	mov.u32 	%r13, %ntid.x;
	mov.u32 	%r14, %ctaid.x;
	mov.u32 	%r15, %tid.x;
	mad.lo.s32 	%r39, %r13, %r14, %r15;
	mov.u32 	%r16, %nctaid.x;
	mul.lo.s32 	%r2, %r16, %r13;
	setp.ge.s32 	%p1, %r39, %r12;
	@%p1 bra 	$L__BB0_7;
	add.s32 	%r17, %r39, %r2;
	max.s32 	%r18, %r12, %r17;
	setp.lt.s32 	%p2, %r17, %r12;
	selp.u32 	%r19, 1, 0, %p2;
	add.s32 	%r20, %r17, %r19;
	sub.s32 	%r21, %r18, %r20;
	div.u32 	%r22, %r21, %r2;
	add.s32 	%r3, %r22, %r19;
	and.b32  	%r23, %r3, 3;
	setp.eq.s32 	%p3, %r23, 3;
	@%p3 bra 	$L__BB0_4;
	add.s32 	%r24, %r3, 1;
	and.b32  	%r25, %r24, 3;
	neg.s32 	%r37, %r25;
$L__BB0_3:
	.pragma "nounroll";
	mul.wide.s32 	%rd3, %r39, 4;
	add.s64 	%rd4, %rd1, %rd3;
	ld.global.u32 	%r26, [%rd4];
	shl.b32 	%r27, %r26, 1;
	st.global.u32 	[%rd4], %r27;
	add.s32 	%r39, %r39, %r2;
	add.s32 	%r37, %r37, 1;
	setp.ne.s32 	%p4, %r37, 0;
	@%p4 bra 	$L__BB0_3;
$L__BB0_4:
	setp.lt.u32 	%p5, %r3, 3;
	@%p5 bra 	$L__BB0_7;
	mul.wide.s32 	%rd7, %r2, 4;
	shl.b32 	%r36, %r2, 2;
$L__BB0_6:
	mul.wide.s32 	%rd5, %r39, 4;
	add.s64 	%rd6, %rd1, %rd5;
	ld.global.u32 	%r28, [%rd6];
	shl.b32 	%r29, %r28, 1;
	st.global.u32 	[%rd6], %r29;
	add.s64 	%rd8, %rd6, %rd7;
	ld.global.u32 	%r30, [%rd8];
	shl.b32 	%r31, %r30, 1;
	st.global.u32 	[%rd8], %r31;
	add.s64 	%rd9, %rd8, %rd7;
	ld.global.u32 	%r32, [%rd9];
	shl.b32 	%r33, %r32, 1;
	st.global.u32 	[%rd9], %r33;
	add.s64 	%rd10, %rd9, %rd7;
	ld.global.u32 	%r34, [%rd10];
	shl.b32 	%r35, %r34, 1;
	st.global.u32 	[%rd10], %r35;
	add.s32 	%r39, %r36, %r39;
	setp.lt.s32 	%p6, %r39, %r12;
	@%p6 bra 	$L__BB0_6;
$L__BB0_7:
	ret;

}


// ===== COMPILED SASS (sm_100) =====

	.target	sm_100

	.elftype	@"ET_EXEC"


//--------------------- .note.nv.tkinfo           --------------------------
	.section	.note.nv.tkinfo,"",@"SHT_NOTE"
	.sectionflags	@"SHF_NOTE_NV_TKINFO"
	.tkinfo
        /*0018*/ 	.word	0x00000002
        /*0030*/ 	.string	""
        /*0030*/ 	.string	"ptxas"
        /*0030*/ 	.string	"Cuda compilation tools, release 13.0, V13.0.88"
        /*0030*/ 	.string	"Build cuda_13.0.r13.0/compiler.36424714_0"
        /*0030*/ 	.string	"-arch sm_100 -m 64 "



//--------------------- .note.nv.cuinfo           --------------------------
	.section	.note.nv.cuinfo,"",@"SHT_NOTE"
	.sectionflags	@"SHF_NOTE_NV_CUINFO"
        /*0018*/ 	.short	0x0002
        /*001a*/ 	.short	0x0064
        /*001c*/ 	.short	0x0082
	.zero		2


//--------------------- .nv.info                  --------------------------
	.section	.nv.info,"",@"SHT_CUDA_INFO"
	.align	4


	//----- nvinfo : EIATTR_REGCOUNT
	.align		4
        /*0000*/ 	.byte	0x04, 0x2f
        /*0002*/ 	.short	(.L_1 - .L_0)
	.align		4
.L_0:
        /*0004*/ 	.word	index@(_Z6kernelPii)
        /*0008*/ 	.word	0x00000018


	//----- nvinfo : EIATTR_FRAME_SIZE
	.align		4
.L_1:
        /*000c*/ 	.byte	0x04, 0x11
        /*000e*/ 	.short	(.L_3 - .L_2)
	.align		4
.L_2:
        /*0010*/ 	.word	index@(_Z6kernelPii)
        /*0014*/ 	.word	0x00000000


	//----- nvinfo : EIATTR_MIN_STACK_SIZE
	.align		4
.L_3:
        /*0018*/ 	.byte	0x04, 0x12
        /*001a*/ 	.short	(.L_5 - .L_4)
	.align		4
.L_4:
        /*001c*/ 	.word	index@(_Z6kernelPii)
        /*0020*/ 	.word	0x00000000
.L_5:


//--------------------- .nv.compat                --------------------------
	.section	.nv.compat,"",@"SHT_CUDA_COMPAT_INFO"
	.align	4
        /*0000*/ 	.byte	0x02, 0x09, 0x00, 0x00, 0x02, 0x02, 0x01, 0x00, 0x02, 0x05, 0x05, 0x00, 0x03, 0x07, 0x01, 0x01
        /*0010*/ 	.byte	0x02, 0x03, 0x00, 0x00, 0x02, 0x06, 0x01, 0x00, 0x04, 0x0b, 0x08, 0x00, 0x09, 0x00, 0x00, 0x00
        /*0020*/ 	.byte	0x00, 0x00, 0x00, 0x00


//--------------------- .nv.info._Z6kernelPii     --------------------------
	.section	.nv.info._Z6kernelPii,"",@"SHT_CUDA_INFO"
	.sectionflags	@""
	.align	4


	//----- nvinfo : EIATTR_CUDA_API_VERSION
	.align		4
        /*0000*/ 	.byte	0x04, 0x37
        /*0002*/ 	.short	(.L_7 - .L_6)
.L_6:
        /*0004*/ 	.word	0x00000082


	//----- nvinfo : EIATTR_KPARAM_INFO
	.align		4
.L_7:
        /*0008*/ 	.byte	0x04, 0x17
        /*000a*/ 	.short	(.L_9 - .L_8)
.L_8:
        /*000c*/ 	.word	0x00000000
        /*0010*/ 	.short	0x0001
        /*0012*/ 	.short	0x0008
        /*0014*/ 	.byte	0x00, 0xf0, 0x11, 0x00


	//----- nvinfo : EIATTR_KPARAM_INFO
	.align		4
.L_9:
        /*0018*/ 	.byte	0x04, 0x17
        /*001a*/ 	.short	(.L_11 - .L_10)
.L_10:
        /*001c*/ 	.word	0x00000000
        /*0020*/ 	.short	0x0000
        /*0022*/ 	.short	0x0000
        /*0024*/ 	.byte	0x00, 0xf5, 0x21, 0x00


	//----- nvinfo : EIATTR_SPARSE_MMA_MASK
	.align		4
.L_11:
        /*0028*/ 	.byte	0x03, 0x50
        /*002a*/ 	.short	0x0000


	//----- nvinfo : EIATTR_MAXREG_COUNT
	.align		4
        /*002c*/ 	.byte	0x03, 0x1b
        /*002e*/ 	.short	0x00ff


	//----- nvinfo : EIATTR_MERCURY_ISA_VERSION
	.align		4
        /*0030*/ 	.byte	0x03, 0x5f
        /*0032*/ 	.short	0x0101


	//----- nvinfo : EIATTR_VRC_CTA_INIT_COUNT
	.align		4
        /*0034*/ 	.byte	0x02, 0x4a
	.zero		1
	.zero		1


	//----- nvinfo : EIATTR_EXIT_INSTR_OFFSETS
	.align		4
        /*0038*/ 	.byte	0x04, 0x1c
        /*003a*/ 	.short	(.L_13 - .L_12)


	//   ....[0]....
.L_12:
        /*003c*/ 	.word	0x00000090


	//   ....[1]....
        /*0040*/ 	.word	0x00000360


	//   ....[2]....
        /*0044*/ 	.word	0x000004a0


	//----- nvinfo : EIATTR_CRS_STACK_SIZE
	.align		4
.L_13:
        /*0048*/ 	.byte	0x04, 0x1e
        /*004a*/ 	.short	(.L_15 - .L_14)
.L_14:
        /*004c*/ 	.word	0x00000000


	//----- nvinfo : EIATTR_CBANK_PARAM_SIZE
	.align		4
.L_15:
        /*0050*/ 	.byte	0x03, 0x19
        /*0052*/ 	.short	0x000c


	//----- nvinfo : EIATTR_PARAM_CBANK
	.align		4
        /*0054*/ 	.byte	0x04, 0x0a
        /*0056*/ 	.short	(.L_17 - .L_16)
	.align		4
.L_16:
        /*0058*/ 	.word	index@(.nv.constant0._Z6kernelPii)
        /*005c*/ 	.short	0x0380
        /*005e*/ 	.short	0x000c


	//----- nvinfo : EIATTR_SW_WAR
	.align		4
.L_17:
        /*0060*/ 	.byte	0x04, 0x36
        /*0062*/ 	.short	(.L_19 - .L_18)
.L_18:
        /*0064*/ 	.word	0x00000008
.L_19:


//--------------------- .nv.callgraph             --------------------------
	.section	.nv.callgraph,"",@"SHT_CUDA_CALLGRAPH"
	.align	4
	.sectionentsize	8
	.align		4
        /*0000*/ 	.word	0x00000000
	.align		4
        /*0004*/ 	.word	0xffffffff
	.align		4
        /*0008*/ 	.word	0x00000000
	.align		4
        /*000c*/ 	.word	0xfffffffe
	.align		4
        /*0010*/ 	.word	0x00000000
	.align		4
        /*0014*/ 	.word	0xfffffffd
	.align		4
        /*0018*/ 	.word	0x00000000
	.align		4
        /*001c*/ 	.word	0xfffffffc


//--------------------- .text._Z6kernelPii        --------------------------
	.section	.text._Z6kernelPii,"ax",@progbits
	.align	128
        .global         _Z6kernelPii
        .type           _Z6kernelPii,@function
        .size           _Z6kernelPii,(.L_x_5 - _Z6kernelPii)
        .other          _Z6kernelPii,@"STO_CUDA_ENTRY STV_DEFAULT"
_Z6kernelPii:
.text._Z6kernelPii:
[----:B------:R-:W-:Y:S01]  /*0000*/  LDC R1, c[0x0][0x37c] ;  /* 0x0000df00ff017b82 */ /* 0x000fe20000000800 */
[----:B------:R-:W0:Y:S01]  /*0010*/  S2R R5, SR_CTAID.X ;  /* 0x0000000000057919 */ /* 0x000e220000002500 */
[----:B------:R-:W0:Y:S06]  /*0020*/  LDCU UR4, c[0x0][0x360] ;  /* 0x00006c00ff0477ac */ /* 0x000e2c0008000800 */
[----:B------:R-:W1:Y:S01]  /*0030*/  LDC R2, c[0x0][0x370] ;  /* 0x0000dc00ff027b82 */ /* 0x000e620000000800 */
[----:B------:R-:W0:Y:S01]  /*0040*/  S2R R0, SR_TID.X ;  /* 0x0000000000007919 */ /* 0x000e220000002100 */
[----:B------:R-:W2:Y:S01]  /*0050*/  LDCU UR6, c[0x0][0x388] ;  /* 0x00007100ff0677ac */ /* 0x000ea20008000800 */
[----:B0-----:R-:W-:-:S02]  /*0060*/  IMAD R5, R5, UR4, R0 ;  /* 0x0000000405057c24 */ /* 0x001fc4000f8e0200 */
[----:B-1----:R-:W-:-:S03]  /*0070*/  IMAD R0, R2, UR4, RZ ;  /* 0x0000000402007c24 */ /* 0x002fc6000f8e02ff */
[----:B--2---:R-:W-:-:S13]  /*0080*/  ISETP.GE.AND P0, PT, R5, UR6, PT ;  /* 0x0000000605007c0c */ /* 0x004fda000bf06270 */
[----:B------:R-:W-:Y:S05]  /*0090*/  @P0 EXIT ;  /* 0x000000000000094d */ /* 0x000fea0003800000 */
[----:B------:R-:W0:Y:S01]  /*00a0*/  I2F.U32.RP R8, R0 ;  /* 0x0000000000087306 */ /* 0x000e220000209000 */
[C---:B------:R-:W-:Y:S01]  /*00b0*/  IADD3 R4, PT, PT, R0.reuse, R5, RZ ;  /* 0x0000000500047210 */ /* 0x040fe20007ffe0ff */
[----:B------:R-:W-:Y:S01]  /*00c0*/  IMAD.MOV R9, RZ, RZ, -R0 ;  /* 0x000000ffff097224 */ /* 0x000fe200078e0a00 */
[----:B------:R-:W-:Y:S01]  /*00d0*/  ISETP.NE.U32.AND P2, PT, R0, RZ, PT ;  /* 0x000000ff0000720c */ /* 0x000fe20003f45070 */
[----:B------:R-:W1:Y:S01]  /*00e0*/  LDCU.64 UR4, c[0x0][0x358] ;  /* 0x00006b00ff0477ac */ /* 0x000e620008000a00 */
[C---:B------:R-:W-:Y:S01]  /*00f0*/  ISETP.GE.AND P0, PT, R4.reuse, UR6, PT ;  /* 0x0000000604007c0c */ /* 0x040fe2000bf06270 */
[----:B------:R-:W-:Y:S01]  /*0100*/  BSSY.RECONVERGENT B0, `(.L_x_0) ;  /* 0x0000025000007945 */ /* 0x000fe20003800200 */
[----:B------:R-:W-:Y:S02]  /*0110*/  VIMNMX R7, PT, PT, R4, UR6, !PT ;  /* 0x0000000604077c48 */ /* 0x000fe4000ffe0100 */
[----:B------:R-:W-:-:S04]  /*0120*/  SEL R6, RZ, 0x1, P0 ;  /* 0x00000001ff067807 */ /* 0x000fc80000000000 */
[----:B------:R-:W-:Y:S01]  /*0130*/  IADD3 R7, PT, PT, R7, -R4, -R6 ;  /* 0x8000000407077210 */ /* 0x000fe20007ffe806 */
[----:B0-----:R-:W0:Y:S02]  /*0140*/  MUFU.RCP R8, R8 ;  /* 0x0000000800087308 */ /* 0x001e240000001000 */
[----:B0-----:R-:W-:-:S06]  /*0150*/  VIADD R2, R8, 0xffffffe ;  /* 0x0ffffffe08027836 */ /* 0x001fcc0000000000 */
[----:B------:R0:W2:Y:S02]  /*0160*/  F2I.FTZ.U32.TRUNC.NTZ R3, R2 ;  /* 0x0000000200037305 */ /* 0x0000a4000021f000 */
[----:B0-----:R-:W-:Y:S02]  /*0170*/  IMAD.MOV.U32 R2, RZ, RZ, RZ ;  /* 0x000000ffff027224 */ /* 0x001fe400078e00ff */
[----:B--2---:R-:W-:-:S04]  /*0180*/  IMAD R9, R9, R3, RZ ;  /* 0x0000000309097224 */ /* 0x004fc800078e02ff */
[----:B------:R-:W-:-:S06]  /*0190*/  IMAD.HI.U32 R8, R3, R9, R2 ;  /* 0x0000000903087227 */ /* 0x000fcc00078e0002 */
[----:B------:R-:W-:-:S05]  /*01a0*/  IMAD.HI.U32 R9, R8, R7, RZ ;  /* 0x0000000708097227 */ /* 0x000fca00078e00ff */
[----:B------:R-:W-:-:S05]  /*01b0*/  IADD3 R2, PT, PT, -R9, RZ, RZ ;  /* 0x000000ff09027210 */ /* 0x000fca0007ffe1ff */
[----:B------:R-:W-:Y:S02]  /*01c0*/  IMAD R7, R0, R2, R7 ;  /* 0x0000000200077224 */ /* 0x000fe400078e0207 */
[----:B------:R-:W0:Y:S03]  /*01d0*/  LDC.64 R2, c[0x0][0x380] ;  /* 0x0000e000ff027b82 */ /* 0x000e260000000a00 */
[----:B------:R-:W-:-:S13]  /*01e0*/  ISETP.GE.U32.AND P0, PT, R7, R0, PT ;  /* 0x000000000700720c */ /* 0x000fda0003f06070 */
[----:B------:R-:W-:Y:S01]  /*01f0*/  @P0 IMAD.IADD R7, R7, 0x1, -R0 ;  /* 0x0000000107070824 */ /* 0x000fe200078e0a00 */
[----:B------:R-:W-:-:S04]  /*0200*/  @P0 IADD3 R9, PT, PT, R9, 0x1, RZ ;  /* 0x0000000109090810 */ /* 0x000fc80007ffe0ff */
[----:B------:R-:W-:-:S13]  /*0210*/  ISETP.GE.U32.AND P1, PT, R7, R0, PT ;  /* 0x000000000700720c */ /* 0x000fda0003f26070 */
[----:B------:R-:W-:Y:S01]  /*0220*/  @P1 VIADD R9, R9, 0x1 ;  /* 0x0000000109091836 */ /* 0x000fe20000000000 */
[----:B------:R-:W-:-:S04]  /*0230*/  @!P2 LOP3.LUT R9, RZ, R0, RZ, 0x33, !PT ;  /* 0x00000000ff09a212 */ /* 0x000fc800078e33ff */
[----:B------:R-:W-:-:S04]  /*0240*/  IADD3 R4, PT, PT, R6, R9, RZ ;  /* 0x0000000906047210 */ /* 0x000fc80007ffe0ff */
[C---:B------:R-:W-:Y:S02]  /*0250*/  LOP3.LUT R6, R4.reuse, 0x3, RZ, 0xc0, !PT ;  /* 0x0000000304067812 */ /* 0x040fe400078ec0ff */
[----:B------:R-:W-:Y:S02]  /*0260*/  ISETP.GE.U32.AND P1, PT, R4, 0x3, PT ;  /* 0x000000030400780c */ /* 0x000fe40003f26070 */
[----:B------:R-:W-:-:S13]  /*0270*/  ISETP.NE.AND P0, PT, R6, 0x3, PT ;  /* 0x000000030600780c */ /* 0x000fda0003f05270 */
[----:B01----:R-:W-:Y:S05]  /*0280*/  @!P0 BRA `(.L_x_1) ;  /* 0x0000000000308947 */ /* 0x003fea0003800000 */
[----:B------:R-:W0:Y:S01]  /*0290*/  LDC.64 R8, c[0x0][0x380] ;  /* 0x0000e000ff087b82 */ /* 0x000e220000000a00 */
[----:B------:R-:W-:-:S05]  /*02a0*/  VIADD R4, R4, 0x1 ;  /* 0x0000000104047836 */ /* 0x000fca0000000000 */
[----:B------:R-:W-:-:S04]  /*02b0*/  LOP3.LUT R4, R4, 0x3, RZ, 0xc0, !PT ;  /* 0x0000000304047812 */ /* 0x000fc800078ec0ff */
[----:B------:R-:W-:-:S07]  /*02c0*/  IADD3 R4, PT, PT, -R4, RZ, RZ ;  /* 0x000000ff04047210 */ /* 0x000fce0007ffe1ff */
.L_x_2:
[----:B01----:R-:W-:-:S05]  /*02d0*/  IMAD.WIDE R6, R5, 0x4, R8 ;  /* 0x0000000405067825 */ /* 0x003fca00078e0208 */
[----:B------:R-:W2:Y:S01]  /*02e0*/  LDG.E R10, desc[UR4][R6.64] ;  /* 0x00000004060a7981 */ /* 0x000ea2000c1e1900 */
[----:B------:R-:W-:Y:S01]  /*02f0*/  IADD3 R4, PT, PT, R4, 0x1, RZ ;  /* 0x0000000104047810 */ /* 0x000fe20007ffe0ff */
[----:B------:R-:W-:-:S03]  /*0300*/  IMAD.IADD R5, R0, 0x1, R5 ;  /* 0x0000000100057824 */ /* 0x000fc600078e0205 */
[----:B------:R-:W-:Y:S01]  /*0310*/  ISETP.NE.AND P0, PT, R4, RZ, PT ;  /* 0x000000ff0400720c */ /* 0x000fe20003f05270 */
[----:B--2---:R-:W-:-:S05]  /*0320*/  IMAD.SHL.U32 R11, R10, 0x2, RZ ;  /* 0x000000020a0b7824 */ /* 0x004fca00078e00ff */
[----:B------:R1:W-:Y:S07]  /*0330*/  STG.E desc[UR4][R6.64], R11 ;  /* 0x0000000b06007986 */ /* 0x0003ee000c101904 */
[----:B------:R-:W-:Y:S05]  /*0340*/  @P0 BRA `(.L_x_2) ;  /* 0xfffffffc00e00947 */ /* 0x000fea000383ffff */
.L_x_1:
[----:B------:R-:W-:Y:S05]  /*0350*/  BSYNC.RECONVERGENT B0 ;  /* 0x0000000000007941 */ /* 0x000fea0003800200 */
.L_x_0:
[----:B------:R-:W-:Y:S05]  /*0360*/  @!P1 EXIT ;  /* 0x000000000000994d */ /* 0x000fea0003800000 */
.L_x_3:
[----:B0-----:R-:W-:-:S05]  /*0370*/  IMAD.WIDE R12, R5, 0x4, R2 ;  /* 0x00000004050c7825 */ /* 0x001fca00078e0202 */
[----:B------:R-:W2:Y:S01]  /*0380*/  LDG.E R4, desc[UR4][R12.64] ;  /* 0x000000040c047981 */ /* 0x000ea2000c1e1900 */
[----:B-1----:R-:W-:Y:S01]  /*0390*/  IMAD.WIDE R6, R0, 0x4, R12 ;  /* 0x0000000400067825 */ /* 0x002fe200078e020c */
[----:B--2---:R-:W-:-:S05]  /*03a0*/  SHF.L.U32 R15, R4, 0x1, RZ ;  /* 0x00000001040f7819 */ /* 0x004fca00000006ff */
[----:B------:R0:W-:Y:S04]  /*03b0*/  STG.E desc[UR4][R12.64], R15 ;  /* 0x0000000f0c007986 */ /* 0x0001e8000c101904 */
[----:B------:R-:W2:Y:S01]  /*03c0*/  LDG.E R4, desc[UR4][R6.64] ;  /* 0x0000000406047981 */ /* 0x000ea2000c1e1900 */
[----:B------:R-:W-:-:S04]  /*03d0*/  IMAD.WIDE R8, R0, 0x4, R6 ;  /* 0x0000000400087825 */ /* 0x000fc800078e0206 */
[----:B--2---:R-:W-:-:S05]  /*03e0*/  IMAD.SHL.U32 R17, R4, 0x2, RZ ;  /* 0x0000000204117824 */ /* 0x004fca00078e00ff */
[----:B------:R0:W-:Y:S04]  /*03f0*/  STG.E desc[UR4][R6.64], R17 ;  /* 0x0000001106007986 */ /* 0x0001e8000c101904 */
[----:B------:R-:W2:Y:S01]  /*0400*/  LDG.E R4, desc[UR4][R8.64] ;  /* 0x0000000408047981 */ /* 0x000ea2000c1e1900 */
[----:B------:R-:W-:Y:S01]  /*0410*/  IMAD.WIDE R10, R0, 0x4, R8 ;  /* 0x00000004000a7825 */ /* 0x000fe200078e0208 */
[----:B--2---:R-:W-:-:S05]  /*0420*/  SHF.L.U32 R19, R4, 0x1, RZ ;  /* 0x0000000104137819 */ /* 0x004fca00000006ff */
[----:B------:R0:W-:Y:S04]  /*0430*/  STG.E desc[UR4][R8.64], R19 ;  /* 0x0000001308007986 */ /* 0x0001e8000c101904 */
[----:B------:R-:W2:Y:S01]  /*0440*/  LDG.E R4, desc[UR4][R10.64] ;  /* 0x000000040a047981 */ /* 0x000ea2000c1e1900 */
[----:B------:R-:W-:-:S04]  /*0450*/  LEA R5, R0, R5, 0x2 ;  /* 0x0000000500057211 */ /* 0x000fc800078e10ff */
[----:B------:R-:W-:Y:S01]  /*0460*/  ISETP.GE.AND P0, PT, R5, UR6, PT ;  /* 0x0000000605007c0c */ /* 0x000fe2000bf06270 */
[----:B--2---:R-:W-:-:S05]  /*0470*/  IMAD.SHL.U32 R21, R4, 0x2, RZ ;  /* 0x0000000204157824 */ /* 0x004fca00078e00ff */
[----:B------:R0:W-:Y:S07]  /*0480*/  STG.E desc[UR4][R10.64], R21 ;  /* 0x000000150a007986 */ /* 0x0001ee000c101904 */
[----:B------:R-:W-:Y:S05]  /*0490*/  @!P0 BRA `(.L_x_3) ;  /* 0xfffffffc00b48947 */ /* 0x000fea000383ffff */
[----:B------:R-:W-:Y:S05]  /*04a0*/  EXIT ;  /* 0x000000000000794d */ /* 0x000fea0003800000 */
.L_x_4:
[----:B------:R-:W-:-:S00]  /*04b0*/  BRA `(.L_x_4) ;  /* 0xfffffffc00fc7947 */ /* 0x000fc0000383ffff */
[----:B------:R-:W-:-:S00]  /*04c0*/  NOP ;  /* 0x0000000000007918 */ /* 0x000fc00000000000 */
        /* <DEDUP_REMOVED lines=11> */
.L_x_5:


//--------------------- .nv.shared.reserved.0     --------------------------
	.section	.nv.shared.reserved.0,"aw",@nobits
	.weak		__nv_reservedSMEM_offset_0_alias
	.size		__nv_reservedSMEM_offset_0_alias, 0, 64
	.other		__nv_reservedSMEM_offset_0_alias,@"STO_CUDA_RESERVED_SHARED STV_DEFAULT"
__nv_reservedSMEM_offset_0_alias:
	.zero		0
	.zero		64


//--------------------- .nv.constant0._Z6kernelPii --------------------------
	.section	.nv.constant0._Z6kernelPii,"a",@progbits
	.sectionflags	@""
	.align	4
.nv.constant0._Z6kernelPii:
	.zero		908


//--------------------- SYMBOLS --------------------------

	.type		.nv.reservedSmem.offset0,@object
	.size		.nv.reservedSmem.offset0,0x4
